//
// Generated by NVIDIA NVVM Compiler
//
// Compiler Build ID: CL-36424714
// Cuda compilation tools, release 13.0, V13.0.88
// Based on NVVM 20.0.0
//

.version 9.0
.target sm_100
.address_size 64

	// .globl	_Z14causal_softmaxPKfPfii

.visible .entry _Z14causal_softmaxPKfPfii(
	.param .u64 .ptr .align 1 _Z14causal_softmaxPKfPfii_param_0,
	.param .u64 .ptr .align 1 _Z14causal_softmaxPKfPfii_param_1,
	.param .u32 _Z14causal_softmaxPKfPfii_param_2,
	.param .u32 _Z14causal_softmaxPKfPfii_param_3
)
{


	ret;

}


// ===== COMPILED SASS (sm_100) =====

	.target	sm_100

	.elftype	@"ET_EXEC"


//--------------------- .note.nv.tkinfo           --------------------------
	.section	.note.nv.tkinfo,"",@"SHT_NOTE"
	.sectionflags	@"SHF_NOTE_NV_TKINFO"
	.tkinfo
        /*0018*/ 	.word	0x00000002
        /*0030*/ 	.string	""
        /*0030*/ 	.string	"ptxas"
        /*0030*/ 	.string	"Cuda compilation tools, release 13.0, V13.0.88"
        /*0030*/ 	.string	"Build cuda_13.0.r13.0/compiler.36424714_0"
        /*0030*/ 	.string	"-arch sm_100 -m 64 "



//--------------------- .note.nv.cuinfo           --------------------------
	.section	.note.nv.cuinfo,"",@"SHT_NOTE"
	.sectionflags	@"SHF_NOTE_NV_CUINFO"
        /*0018*/ 	.short	0x0002
        /*001a*/ 	.short	0x0064
        /*001c*/ 	.short	0x0082
	.zero		2


//--------------------- .nv.info                  --------------------------
	.section	.nv.info,"",@"SHT_CUDA_INFO"
	.align	4


	//----- nvinfo : EIATTR_REGCOUNT
	.align		4
        /*0000*/ 	.byte	0x04, 0x2f
        /*0002*/ 	.short	(.L_1 - .L_0)
	.align		4
.L_0:
        /*0004*/ 	.word	index@(_Z14causal_softmaxPKfPfii)
        /*0008*/ 	.word	0x00000004


	//----- nvinfo : EIATTR_FRAME_SIZE
	.align		4
.L_1:
        /*000c*/ 	.byte	0x04, 0x11
        /*000e*/ 	.short	(.L_3 - .L_2)
	.align		4
.L_2:
        /*0010*/ 	.word	index@(_Z14causal_softmaxPKfPfii)
        /*0014*/ 	.word	0x00000000


	//----- nvinfo : EIATTR_MIN_STACK_SIZE
	.align		4
.L_3:
        /*0018*/ 	.byte	0x04, 0x12
        /*001a*/ 	.short	(.L_5 - .L_4)
	.align		4
.L_4:
        /*001c*/ 	.word	index@(_Z14causal_softmaxPKfPfii)
        /*0020*/ 	.word	0x00000000
.L_5:


//--------------------- .nv.compat                --------------------------
	.section	.nv.compat,"",@"SHT_CUDA_COMPAT_INFO"
	.align	4
        /*0000*/ 	.byte	0x02, 0x09, 0x00, 0x00, 0x02, 0x02, 0x01, 0x00, 0x02, 0x05, 0x05, 0x00, 0x03, 0x07, 0x01, 0x01
        /*0010*/ 	.byte	0x02, 0x03, 0x00, 0x00, 0x02, 0x06, 0x01, 0x00, 0x04, 0x0b, 0x08, 0x00, 0x09, 0x00, 0x00, 0x00
        /*0020*/ 	.byte	0x00, 0x00, 0x00, 0x00


//--------------------- .nv.info._Z14causal_softmaxPKfPfii --------------------------
	.section	.nv.info._Z14causal_softmaxPKfPfii,"",@"SHT_CUDA_INFO"
	.sectionflags	@""
	.align	4


	//----- nvinfo : EIATTR_CUDA_API_VERSION
	.align		4
        /*0000*/ 	.byte	0x04, 0x37
        /*0002*/ 	.short	(.L_7 - .L_6)
.L_6:
        /*0004*/ 	.word	0x00000082


	//----- nvinfo : EIATTR_KPARAM_INFO
	.align		4
.L_7:
        /*0008*/ 	.byte	0x04, 0x17
        /*000a*/ 	.short	(.L_9 - .L_8)
.L_8:
        /*000c*/ 	.word	0x00000000
        /*0010*/ 	.short	0x0003
        /*0012*/ 	.short	0x0014
        /*0014*/ 	.byte	0x00, 0xf0, 0x11, 0x00


	//----- nvinfo : EIATTR_KPARAM_INFO
	.align		4
.L_9:
        /*0018*/ 	.byte	0x04, 0x17
        /*001a*/ 	.short	(.L_11 - .L_10)
.L_10:
        /*001c*/ 	.word	0x00000000
        /*0020*/ 	.short	0x0002
        /*0022*/ 	.short	0x0010
        /*0024*/ 	.byte	0x00, 0xf0, 0x11, 0x00


	//----- nvinfo : EIATTR_KPARAM_INFO
	.align		4
.L_11:
        /*0028*/ 	.byte	0x04, 0x17
        /*002a*/ 	.short	(.L_13 - .L_12)
.L_12:
        /*002c*/ 	.word	0x00000000
        /*0030*/ 	.short	0x0001
        /*0032*/ 	.short	0x0008
        /*0034*/ 	.byte	0x00, 0xf5, 0x21, 0x00


	//----- nvinfo : EIATTR_KPARAM_INFO
	.align		4
.L_13:
        /*0038*/ 	.byte	0x04, 0x17
        /*003a*/ 	.short	(.L_15 - .L_14)
.L_14:
        /*003c*/ 	.word	0x00000000
        /*0040*/ 	.short	0x0000
        /*0042*/ 	.short	0x0000
        /*0044*/ 	.byte	0x00, 0xf5, 0x21, 0x00


	//----- nvinfo : EIATTR_SPARSE_MMA_MASK
	.align		4
.L_15:
        /*0048*/ 	.byte	0x03, 0x50
        /*004a*/ 	.short	0x0000


	//----- nvinfo : EIATTR_MAXREG_COUNT
	.align		4
        /*004c*/ 	.byte	0x03, 0x1b
        /*004e*/ 	.short	0x00ff


	//----- nvinfo : EIATTR_MERCURY_ISA_VERSION
	.align		4
        /*0050*/ 	.byte	0x03, 0x5f
        /*0052*/ 	.short	0x0101


	//----- nvinfo : EIATTR_VRC_CTA_INIT_COUNT
	.align		4
        /*0054*/ 	.byte	0x02, 0x4a
	.zero		1
	.zero		1


	//----- nvinfo : EIATTR_EXIT_INSTR_OFFSETS
	.align		4
        /*0058*/ 	.byte	0x04, 0x1c
        /*005a*/ 	.short	(.L_17 - .L_16)


	//   ....[0]....
.L_16:
        /*005c*/ 	.word	0x00000010


	//----- nvinfo : EIATTR_CBANK_PARAM_SIZE
	.align		4
.L_17:
        /*0060*/ 	.byte	0x03, 0x19
        /*0062*/ 	.short	0x0018


	//----- nvinfo : EIATTR_PARAM_CBANK
	.align		4
        /*0064*/ 	.byte	0x04, 0x0a
        /*0066*/ 	.short	(.L_19 - .L_18)
	.align		4
.L_18:
        /*0068*/ 	.word	index@(.nv.constant0._Z14causal_softmaxPKfPfii)
        /*006c*/ 	.short	0x0380
        /*006e*/ 	.short	0x0018


	//----- nvinfo : EIATTR_SW_WAR
	.align		4
.L_19:
        /*0070*/ 	.byte	0x04, 0x36
        /*0072*/ 	.short	(.L_21 - .L_20)
.L_20:
        /*0074*/ 	.word	0x00000008
.L_21:


//--------------------- .nv.callgraph             --------------------------
	.section	.nv.callgraph,"",@"SHT_CUDA_CALLGRAPH"
	.align	4
	.sectionentsize	8
	.align		4
        /*0000*/ 	.word	0x00000000
	.align		4
        /*0004*/ 	.word	0xffffffff
	.align		4
        /*0008*/ 	.word	0x00000000
	.align		4
        /*000c*/ 	.word	0xfffffffe
	.align		4
        /*0010*/ 	.word	0x00000000
	.align		4
        /*0014*/ 	.word	0xfffffffd
	.align		4
        /*0018*/ 	.word	0x00000000
	.align		4
        /*001c*/ 	.word	0xfffffffc


//--------------------- .text._Z14causal_softmaxPKfPfii --------------------------
	.section	.text._Z14causal_softmaxPKfPfii,"ax",@progbits
	.align	128
        .global         _Z14causal_softmaxPKfPfii
        .type           _Z14causal_softmaxPKfPfii,@function
        .size           _Z14causal_softmaxPKfPfii,(.L_x_1 - _Z14causal_softmaxPKfPfii)
        .other          _Z14causal_softmaxPKfPfii,@"STO_CUDA_ENTRY STV_DEFAULT"
_Z14causal_softmaxPKfPfii:
.text._Z14causal_softmaxPKfPfii:
[----:B------:R-:W-:Y:S01]  /*0000*/  LDC R1, c[0x0][0x37c] ;  /* 0x0000df00ff017b82 */ /* 0x000fe20000000800 */
[----:B------:R-:W-:Y:S05]  /*0010*/  EXIT ;  /* 0x000000000000794d */ /* 0x000fea0003800000 */
.L_x_0:
[----:B------:R-:W-:-:S00]  /*0020*/  BRA `(.L_x_0) ;  /* 0xfffffffc00fc7947 */ /* 0x000fc0000383ffff */
[----:B------:R-:W-:-:S00]  /*0030*/  NOP ;  /* 0x0000000000007918 */ /* 0x000fc00000000000 */
        /* <DEDUP_REMOVED lines=12> */
.L_x_1:


//--------------------- .nv.shared.reserved.0     --------------------------
	.section	.nv.shared.reserved.0,"aw",@nobits
	.weak		__nv_reservedSMEM_offset_0_alias
	.size		__nv_reservedSMEM_offset_0_alias, 0, 64
	.other		__nv_reservedSMEM_offset_0_alias,@"STO_CUDA_RESERVED_SHARED STV_DEFAULT"
__nv_reservedSMEM_offset_0_alias:
	.zero		0
	.zero		64


//--------------------- .nv.constant0._Z14causal_softmaxPKfPfii --------------------------
	.section	.nv.constant0._Z14causal_softmaxPKfPfii,"a",@progbits
	.sectionflags	@""
	.align	4
.nv.constant0._Z14causal_softmaxPKfPfii:
	.zero		920


//--------------------- SYMBOLS --------------------------

	.type		.nv.reservedSmem.offset0,@object
	.size		.nv.reservedSmem.offset0,0x4
